//
// Generated by NVIDIA NVVM Compiler
//
// Compiler Build ID: CL-36424714
// Cuda compilation tools, release 13.0, V13.0.88
// Based on NVVM 20.0.0
//

.version 9.0
.target sm_100
.address_size 64

	// .globl	_Z11_add_sparsePdS_Piiii

.visible .entry _Z11_add_sparsePdS_Piiii(
	.param .u64 .ptr .align 1 _Z11_add_sparsePdS_Piiii_param_0,
	.param .u64 .ptr .align 1 _Z11_add_sparsePdS_Piiii_param_1,
	.param .u64 .ptr .align 1 _Z11_add_sparsePdS_Piiii_param_2,
	.param .u32 _Z11_add_sparsePdS_Piiii_param_3,
	.param .u32 _Z11_add_sparsePdS_Piiii_param_4,
	.param .u32 _Z11_add_sparsePdS_Piiii_param_5
)
{
	.reg .pred 	%p<11>;
	.reg .b32 	%r<163>;
	.reg .b64 	%rd<77>;
	.reg .b64 	%fd<46>;

	ld.param.u64 	%rd5, [_Z11_add_sparsePdS_Piiii_param_2];
	ld.param.u32 	%r71, [_Z11_add_sparsePdS_Piiii_param_4];
	ld.param.u32 	%r70, [_Z11_add_sparsePdS_Piiii_param_5];
	mov.u32 	%r72, %ctaid.x;
	shl.b32 	%r1, %r72, 5;
	mov.u32 	%r2, %tid.x;
	add.s32 	%r3, %r1, %r2;
	mov.u32 	%r73, %ctaid.y;
	shl.b32 	%r4, %r73, 5;
	mov.u32 	%r5, %tid.y;
	add.s32 	%r74, %r4, %r5;
	max.s32 	%r75, %r3, %r74;
	setp.ge.s32 	%p1, %r75, %r71;
	@%p1 bra 	$L__BB0_13;
	cvta.to.global.u64 	%rd6, %rd5;
	mul.wide.s32 	%rd7, %r3, 4;
	add.s64 	%rd8, %rd6, %rd7;
	ld.global.u32 	%r7, [%rd8];
	mul.wide.u32 	%rd9, %r74, 4;
	add.s64 	%rd10, %rd6, %rd9;
	ld.global.u32 	%r8, [%rd10];
	setp.lt.s32 	%p2, %r70, 1;
	@%p2 bra 	$L__BB0_13;
	setp.lt.u32 	%p3, %r70, 8;
	mov.b32 	%r161, 0;
	@%p3 bra 	$L__BB0_5;
	ld.param.u32 	%r138, [_Z11_add_sparsePdS_Piiii_param_3];
	and.b32  	%r77, %r70, 2147483640;
	neg.s32 	%r159, %r77;
	add.s32 	%r78, %r2, %r71;
	add.s32 	%r79, %r78, %r1;
	mad.lo.s32 	%r80, %r71, %r79, %r5;
	add.s32 	%r158, %r80, %r4;
	shl.b32 	%r81, %r71, 1;
	add.s32 	%r82, %r3, %r81;
	mad.lo.s32 	%r83, %r71, %r82, %r5;
	add.s32 	%r157, %r83, %r4;
	mad.lo.s32 	%r84, %r71, 3, %r3;
	mad.lo.s32 	%r85, %r71, %r84, %r5;
	add.s32 	%r156, %r85, %r4;
	shl.b32 	%r86, %r71, 2;
	add.s32 	%r87, %r3, %r86;
	mad.lo.s32 	%r88, %r71, %r87, %r5;
	add.s32 	%r155, %r88, %r4;
	mad.lo.s32 	%r89, %r71, 5, %r3;
	mad.lo.s32 	%r90, %r71, %r89, %r5;
	add.s32 	%r154, %r90, %r4;
	mad.lo.s32 	%r91, %r71, 6, %r3;
	mad.lo.s32 	%r92, %r71, %r91, %r5;
	add.s32 	%r153, %r92, %r4;
	mad.lo.s32 	%r93, %r71, 7, %r3;
	mad.lo.s32 	%r94, %r71, %r93, %r5;
	add.s32 	%r152, %r94, %r4;
	mad.lo.s32 	%r95, %r71, %r3, %r5;
	add.s32 	%r151, %r95, %r4;
	add.s32 	%r96, %r7, %r138;
	mad.lo.s32 	%r150, %r138, %r96, %r8;
	shl.b32 	%r97, %r138, 1;
	add.s32 	%r98, %r7, %r97;
	mad.lo.s32 	%r149, %r138, %r98, %r8;
	mad.lo.s32 	%r99, %r138, 3, %r7;
	mad.lo.s32 	%r148, %r138, %r99, %r8;
	shl.b32 	%r100, %r138, 2;
	add.s32 	%r101, %r7, %r100;
	mad.lo.s32 	%r147, %r138, %r101, %r8;
	mad.lo.s32 	%r102, %r138, 5, %r7;
	mad.lo.s32 	%r146, %r138, %r102, %r8;
	mad.lo.s32 	%r103, %r138, 6, %r7;
	mad.lo.s32 	%r145, %r138, %r103, %r8;
	mad.lo.s32 	%r104, %r138, 7, %r7;
	mad.lo.s32 	%r144, %r138, %r104, %r8;
	mad.lo.s32 	%r143, %r7, %r138, %r8;
$L__BB0_4:
	.pragma "nounroll";
	ld.param.u32 	%r139, [_Z11_add_sparsePdS_Piiii_param_3];
	ld.param.u64 	%rd75, [_Z11_add_sparsePdS_Piiii_param_1];
	ld.param.u64 	%rd73, [_Z11_add_sparsePdS_Piiii_param_0];
	and.b32  	%r161, %r70, 2147483640;
	cvta.to.global.u64 	%rd11, %rd75;
	mul.wide.s32 	%rd12, %r151, 8;
	add.s64 	%rd13, %rd11, %rd12;
	ld.global.f64 	%fd1, [%rd13];
	cvta.to.global.u64 	%rd14, %rd73;
	mul.wide.s32 	%rd15, %r143, 8;
	add.s64 	%rd16, %rd14, %rd15;
	ld.global.f64 	%fd2, [%rd16];
	add.f64 	%fd3, %fd1, %fd2;
	st.global.f64 	[%rd16], %fd3;
	mul.wide.s32 	%rd17, %r158, 8;
	add.s64 	%rd18, %rd11, %rd17;
	ld.global.f64 	%fd4, [%rd18];
	mul.wide.s32 	%rd19, %r150, 8;
	add.s64 	%rd20, %rd14, %rd19;
	ld.global.f64 	%fd5, [%rd20];
	add.f64 	%fd6, %fd4, %fd5;
	st.global.f64 	[%rd20], %fd6;
	mul.wide.s32 	%rd21, %r157, 8;
	add.s64 	%rd22, %rd11, %rd21;
	ld.global.f64 	%fd7, [%rd22];
	mul.wide.s32 	%rd23, %r149, 8;
	add.s64 	%rd24, %rd14, %rd23;
	ld.global.f64 	%fd8, [%rd24];
	add.f64 	%fd9, %fd7, %fd8;
	st.global.f64 	[%rd24], %fd9;
	mul.wide.s32 	%rd25, %r156, 8;
	add.s64 	%rd26, %rd11, %rd25;
	ld.global.f64 	%fd10, [%rd26];
	mul.wide.s32 	%rd27, %r148, 8;
	add.s64 	%rd28, %rd14, %rd27;
	ld.global.f64 	%fd11, [%rd28];
	add.f64 	%fd12, %fd10, %fd11;
	st.global.f64 	[%rd28], %fd12;
	mul.wide.s32 	%rd29, %r155, 8;
	add.s64 	%rd30, %rd11, %rd29;
	ld.global.f64 	%fd13, [%rd30];
	mul.wide.s32 	%rd31, %r147, 8;
	add.s64 	%rd32, %rd14, %rd31;
	ld.global.f64 	%fd14, [%rd32];
	add.f64 	%fd15, %fd13, %fd14;
	st.global.f64 	[%rd32], %fd15;
	mul.wide.s32 	%rd33, %r154, 8;
	add.s64 	%rd34, %rd11, %rd33;
	ld.global.f64 	%fd16, [%rd34];
	mul.wide.s32 	%rd35, %r146, 8;
	add.s64 	%rd36, %rd14, %rd35;
	ld.global.f64 	%fd17, [%rd36];
	add.f64 	%fd18, %fd16, %fd17;
	st.global.f64 	[%rd36], %fd18;
	mul.wide.s32 	%rd37, %r153, 8;
	add.s64 	%rd38, %rd11, %rd37;
	ld.global.f64 	%fd19, [%rd38];
	mul.wide.s32 	%rd39, %r145, 8;
	add.s64 	%rd40, %rd14, %rd39;
	ld.global.f64 	%fd20, [%rd40];
	add.f64 	%fd21, %fd19, %fd20;
	st.global.f64 	[%rd40], %fd21;
	mul.wide.s32 	%rd41, %r152, 8;
	add.s64 	%rd42, %rd11, %rd41;
	ld.global.f64 	%fd22, [%rd42];
	mul.wide.s32 	%rd43, %r144, 8;
	add.s64 	%rd44, %rd14, %rd43;
	ld.global.f64 	%fd23, [%rd44];
	add.f64 	%fd24, %fd22, %fd23;
	st.global.f64 	[%rd44], %fd24;
	add.s32 	%r159, %r159, 8;
	mul.lo.s32 	%r105, %r71, %r71;
	shl.b32 	%r106, %r105, 3;
	add.s32 	%r158, %r158, %r106;
	add.s32 	%r157, %r157, %r106;
	add.s32 	%r156, %r156, %r106;
	add.s32 	%r155, %r155, %r106;
	add.s32 	%r154, %r154, %r106;
	add.s32 	%r153, %r153, %r106;
	add.s32 	%r152, %r152, %r106;
	add.s32 	%r151, %r151, %r106;
	mul.lo.s32 	%r107, %r139, %r139;
	shl.b32 	%r108, %r107, 3;
	add.s32 	%r150, %r150, %r108;
	add.s32 	%r149, %r149, %r108;
	add.s32 	%r148, %r148, %r108;
	add.s32 	%r147, %r147, %r108;
	add.s32 	%r146, %r146, %r108;
	add.s32 	%r145, %r145, %r108;
	add.s32 	%r144, %r144, %r108;
	add.s32 	%r143, %r143, %r108;
	setp.ne.s32 	%p4, %r159, 0;
	@%p4 bra 	$L__BB0_4;
$L__BB0_5:
	and.b32  	%r62, %r70, 7;
	setp.eq.s32 	%p5, %r62, 0;
	@%p5 bra 	$L__BB0_13;
	ld.param.u64 	%rd76, [_Z11_add_sparsePdS_Piiii_param_1];
	ld.param.u64 	%rd74, [_Z11_add_sparsePdS_Piiii_param_0];
	cvta.to.global.u64 	%rd1, %rd74;
	cvta.to.global.u64 	%rd2, %rd76;
	and.b32  	%r63, %r70, 3;
	setp.lt.u32 	%p6, %r62, 4;
	@%p6 bra 	$L__BB0_8;
	ld.param.u32 	%r140, [_Z11_add_sparsePdS_Piiii_param_3];
	mad.lo.s32 	%r109, %r161, %r71, %r3;
	mad.lo.s32 	%r110, %r109, %r71, %r74;
	mul.wide.s32 	%rd45, %r110, 8;
	add.s64 	%rd46, %rd2, %rd45;
	ld.global.f64 	%fd25, [%rd46];
	mad.lo.s32 	%r111, %r161, %r140, %r7;
	mad.lo.s32 	%r112, %r111, %r140, %r8;
	mul.wide.s32 	%rd47, %r112, 8;
	add.s64 	%rd48, %rd1, %rd47;
	ld.global.f64 	%fd26, [%rd48];
	add.f64 	%fd27, %fd25, %fd26;
	st.global.f64 	[%rd48], %fd27;
	add.s32 	%r113, %r109, %r71;
	mad.lo.s32 	%r114, %r113, %r71, %r74;
	mul.wide.s32 	%rd49, %r114, 8;
	add.s64 	%rd50, %rd2, %rd49;
	ld.global.f64 	%fd28, [%rd50];
	add.s32 	%r115, %r111, %r140;
	mad.lo.s32 	%r116, %r115, %r140, %r8;
	mul.wide.s32 	%rd51, %r116, 8;
	add.s64 	%rd52, %rd1, %rd51;
	ld.global.f64 	%fd29, [%rd52];
	add.f64 	%fd30, %fd28, %fd29;
	st.global.f64 	[%rd52], %fd30;
	add.s32 	%r117, %r113, %r71;
	mad.lo.s32 	%r118, %r117, %r71, %r74;
	mul.wide.s32 	%rd53, %r118, 8;
	add.s64 	%rd54, %rd2, %rd53;
	ld.global.f64 	%fd31, [%rd54];
	add.s32 	%r119, %r115, %r140;
	mad.lo.s32 	%r120, %r119, %r140, %r8;
	mul.wide.s32 	%rd55, %r120, 8;
	add.s64 	%rd56, %rd1, %rd55;
	ld.global.f64 	%fd32, [%rd56];
	add.f64 	%fd33, %fd31, %fd32;
	st.global.f64 	[%rd56], %fd33;
	add.s32 	%r121, %r117, %r71;
	mad.lo.s32 	%r122, %r121, %r71, %r74;
	mul.wide.s32 	%rd57, %r122, 8;
	add.s64 	%rd58, %rd2, %rd57;
	ld.global.f64 	%fd34, [%rd58];
	add.s32 	%r123, %r119, %r140;
	mad.lo.s32 	%r124, %r123, %r140, %r8;
	mul.wide.s32 	%rd59, %r124, 8;
	add.s64 	%rd60, %rd1, %rd59;
	ld.global.f64 	%fd35, [%rd60];
	add.f64 	%fd36, %fd34, %fd35;
	st.global.f64 	[%rd60], %fd36;
	add.s32 	%r161, %r161, 4;
$L__BB0_8:
	setp.eq.s32 	%p7, %r63, 0;
	@%p7 bra 	$L__BB0_13;
	setp.eq.s32 	%p8, %r63, 1;
	@%p8 bra 	$L__BB0_11;
	ld.param.u32 	%r141, [_Z11_add_sparsePdS_Piiii_param_3];
	mad.lo.s32 	%r125, %r161, %r71, %r3;
	mad.lo.s32 	%r126, %r125, %r71, %r74;
	mul.wide.s32 	%rd61, %r126, 8;
	add.s64 	%rd62, %rd2, %rd61;
	ld.global.f64 	%fd37, [%rd62];
	mad.lo.s32 	%r127, %r161, %r141, %r7;
	mad.lo.s32 	%r128, %r127, %r141, %r8;
	mul.wide.s32 	%rd63, %r128, 8;
	add.s64 	%rd64, %rd1, %rd63;
	ld.global.f64 	%fd38, [%rd64];
	add.f64 	%fd39, %fd37, %fd38;
	st.global.f64 	[%rd64], %fd39;
	add.s32 	%r129, %r125, %r71;
	mad.lo.s32 	%r130, %r129, %r71, %r74;
	mul.wide.s32 	%rd65, %r130, 8;
	add.s64 	%rd66, %rd2, %rd65;
	ld.global.f64 	%fd40, [%rd66];
	add.s32 	%r131, %r127, %r141;
	mad.lo.s32 	%r132, %r131, %r141, %r8;
	mul.wide.s32 	%rd67, %r132, 8;
	add.s64 	%rd68, %rd1, %rd67;
	ld.global.f64 	%fd41, [%rd68];
	add.f64 	%fd42, %fd40, %fd41;
	st.global.f64 	[%rd68], %fd42;
	add.s32 	%r161, %r161, 2;
$L__BB0_11:
	and.b32  	%r133, %r70, 1;
	setp.eq.b32 	%p9, %r133, 1;
	not.pred 	%p10, %p9;
	@%p10 bra 	$L__BB0_13;
	ld.param.u32 	%r142, [_Z11_add_sparsePdS_Piiii_param_3];
	mad.lo.s32 	%r134, %r161, %r71, %r3;
	mad.lo.s32 	%r135, %r134, %r71, %r74;
	mul.wide.s32 	%rd69, %r135, 8;
	add.s64 	%rd70, %rd2, %rd69;
	ld.global.f64 	%fd43, [%rd70];
	mad.lo.s32 	%r136, %r161, %r142, %r7;
	mad.lo.s32 	%r137, %r136, %r142, %r8;
	mul.wide.s32 	%rd71, %r137, 8;
	add.s64 	%rd72, %rd1, %rd71;
	ld.global.f64 	%fd44, [%rd72];
	add.f64 	%fd45, %fd43, %fd44;
	st.global.f64 	[%rd72], %fd45;
$L__BB0_13:
	ret;

}


// ===== COMPILED SASS (sm_100) =====

	.target	sm_100

	.elftype	@"ET_EXEC"


//--------------------- .note.nv.tkinfo           --------------------------
	.section	.note.nv.tkinfo,"",@"SHT_NOTE"
	.sectionflags	@"SHF_NOTE_NV_TKINFO"
	.tkinfo
        /*0018*/ 	.word	0x00000002
        /*0030*/ 	.string	""
        /*0030*/ 	.string	"ptxas"
        /*0030*/ 	.string	"Cuda compilation tools, release 13.0, V13.0.88"
        /*0030*/ 	.string	"Build cuda_13.0.r13.0/compiler.36424714_0"
        /*0030*/ 	.string	"-arch sm_100 -m 64 "



//--------------------- .note.nv.cuinfo           --------------------------
	.section	.note.nv.cuinfo,"",@"SHT_NOTE"
	.sectionflags	@"SHF_NOTE_NV_CUINFO"
        /*0018*/ 	.short	0x0002
        /*001a*/ 	.short	0x0064
        /*001c*/ 	.short	0x0082
	.zero		2


//--------------------- .nv.info                  --------------------------
	.section	.nv.info,"",@"SHT_CUDA_INFO"
	.align	4


	//----- nvinfo : EIATTR_REGCOUNT
	.align		4
        /*0000*/ 	.byte	0x04, 0x2f
        /*0002*/ 	.short	(.L_1 - .L_0)
	.align		4
.L_0:
        /*0004*/ 	.word	index@(_Z11_add_sparsePdS_Piiii)
        /*0008*/ 	.word	0x00000028


	//----- nvinfo : EIATTR_FRAME_SIZE
	.align		4
.L_1:
        /*000c*/ 	.byte	0x04, 0x11
        /*000e*/ 	.short	(.L_3 - .L_2)
	.align		4
.L_2:
        /*0010*/ 	.word	index@(_Z11_add_sparsePdS_Piiii)
        /*0014*/ 	.word	0x00000000


	//----- nvinfo : EIATTR_MIN_STACK_SIZE
	.align		4
.L_3:
        /*0018*/ 	.byte	0x04, 0x12
        /*001a*/ 	.short	(.L_5 - .L_4)
	.align		4
.L_4:
        /*001c*/ 	.word	index@(_Z11_add_sparsePdS_Piiii)
        /*0020*/ 	.word	0x00000000
.L_5:


//--------------------- .nv.compat                --------------------------
	.section	.nv.compat,"",@"SHT_CUDA_COMPAT_INFO"
	.align	4
        /*0000*/ 	.byte	0x02, 0x09, 0x00, 0x00, 0x02, 0x02, 0x01, 0x00, 0x02, 0x05, 0x05, 0x00, 0x03, 0x07, 0x01, 0x01
        /*0010*/ 	.byte	0x02, 0x03, 0x00, 0x00, 0x02, 0x06, 0x01, 0x00, 0x04, 0x0b, 0x08, 0x00, 0x01, 0x00, 0x00, 0x00
        /*0020*/ 	.byte	0x00, 0x00, 0x00, 0x00


//--------------------- .nv.info._Z11_add_sparsePdS_Piiii --------------------------
	.section	.nv.info._Z11_add_sparsePdS_Piiii,"",@"SHT_CUDA_INFO"
	.sectionflags	@""
	.align	4


	//----- nvinfo : EIATTR_CUDA_API_VERSION
	.align		4
        /*0000*/ 	.byte	0x04, 0x37
        /*0002*/ 	.short	(.L_7 - .L_6)
.L_6:
        /*0004*/ 	.word	0x00000082


	//----- nvinfo : EIATTR_KPARAM_INFO
	.align		4
.L_7:
        /*0008*/ 	.byte	0x04, 0x17
        /*000a*/ 	.short	(.L_9 - .L_8)
.L_8:
        /*000c*/ 	.word	0x00000000
        /*0010*/ 	.short	0x0005
        /*0012*/ 	.short	0x0020
        /*0014*/ 	.byte	0x00, 0xf0, 0x11, 0x00


	//----- nvinfo : EIATTR_KPARAM_INFO
	.align		4
.L_9:
        /*0018*/ 	.byte	0x04, 0x17
        /*001a*/ 	.short	(.L_11 - .L_10)
.L_10:
        /*001c*/ 	.word	0x00000000
        /*0020*/ 	.short	0x0004
        /*0022*/ 	.short	0x001c
        /*0024*/ 	.byte	0x00, 0xf0, 0x11, 0x00


	//----- nvinfo : EIATTR_KPARAM_INFO
	.align		4
.L_11:
        /*0028*/ 	.byte	0x04, 0x17
        /*002a*/ 	.short	(.L_13 - .L_12)
.L_12:
        /*002c*/ 	.word	0x00000000
        /*0030*/ 	.short	0x0003
        /*0032*/ 	.short	0x0018
        /*0034*/ 	.byte	0x00, 0xf0, 0x11, 0x00


	//----- nvinfo : EIATTR_KPARAM_INFO
	.align		4
.L_13:
        /*0038*/ 	.byte	0x04, 0x17
        /*003a*/ 	.short	(.L_15 - .L_14)
.L_14:
        /*003c*/ 	.word	0x00000000
        /*0040*/ 	.short	0x0002
        /*0042*/ 	.short	0x0010
        /*0044*/ 	.byte	0x00, 0xf5, 0x21, 0x00


	//----- nvinfo : EIATTR_KPARAM_INFO
	.align		4
.L_15:
        /*0048*/ 	.byte	0x04, 0x17
        /*004a*/ 	.short	(.L_17 - .L_16)
.L_16:
        /*004c*/ 	.word	0x00000000
        /*0050*/ 	.short	0x0001
        /*0052*/ 	.short	0x0008
        /*0054*/ 	.byte	0x00, 0xf5, 0x21, 0x00


	//----- nvinfo : EIATTR_KPARAM_INFO
	.align		4
.L_17:
        /*0058*/ 	.byte	0x04, 0x17
        /*005a*/ 	.short	(.L_19 - .L_18)
.L_18:
        /*005c*/ 	.word	0x00000000
        /*0060*/ 	.short	0x0000
        /*0062*/ 	.short	0x0000
        /*0064*/ 	.byte	0x00, 0xf5, 0x21, 0x00


	//----- nvinfo : EIATTR_SPARSE_MMA_MASK
	.align		4
.L_19:
        /*0068*/ 	.byte	0x03, 0x50
        /*006a*/ 	.short	0x0000


	//----- nvinfo : EIATTR_MAXREG_COUNT
	.align		4
        /*006c*/ 	.byte	0x03, 0x1b
        /*006e*/ 	.short	0x00ff


	//----- nvinfo : EIATTR_MERCURY_ISA_VERSION
	.align		4
        /*0070*/ 	.byte	0x03, 0x5f
        /*0072*/ 	.short	0x0101


	//----- nvinfo : EIATTR_VRC_CTA_INIT_COUNT
	.align		4
        /*0074*/ 	.byte	0x02, 0x4a
	.zero		1
	.zero		1


	//----- nvinfo : EIATTR_EXIT_INSTR_OFFSETS
	.align		4
        /*0078*/ 	.byte	0x04, 0x1c
        /*007a*/ 	.short	(.L_21 - .L_20)


	//   ....[0]....
.L_20:
        /*007c*/ 	.word	0x000000a0


	//   ....[1]....
        /*0080*/ 	.word	0x000000d0


	//   ....[2]....
        /*0084*/ 	.word	0x000008a0


	//   ....[3]....
        /*0088*/ 	.word	0x00000bb0


	//   ....[4]....
        /*008c*/ 	.word	0x00000d80


	//   ....[5]....
        /*0090*/ 	.word	0x00000e60


	//----- nvinfo : EIATTR_CBANK_PARAM_SIZE
	.align		4
.L_21:
        /*0094*/ 	.byte	0x03, 0x19
        /*0096*/ 	.short	0x0024


	//----- nvinfo : EIATTR_PARAM_CBANK
	.align		4
        /*0098*/ 	.byte	0x04, 0x0a
        /*009a*/ 	.short	(.L_23 - .L_22)
	.align		4
.L_22:
        /*009c*/ 	.word	index@(.nv.constant0._Z11_add_sparsePdS_Piiii)
        /*00a0*/ 	.short	0x0380
        /*00a2*/ 	.short	0x0024


	//----- nvinfo : EIATTR_SW_WAR
	.align		4
.L_23:
        /*00a4*/ 	.byte	0x04, 0x36
        /*00a6*/ 	.short	(.L_25 - .L_24)
.L_24:
        /*00a8*/ 	.word	0x00000008
.L_25:


//--------------------- .nv.callgraph             --------------------------
	.section	.nv.callgraph,"",@"SHT_CUDA_CALLGRAPH"
	.align	4
	.sectionentsize	8
	.align		4
        /*0000*/ 	.word	0x00000000
	.align		4
        /*0004*/ 	.word	0xffffffff
	.align		4
        /*0008*/ 	.word	0x00000000
	.align		4
        /*000c*/ 	.word	0xfffffffe
	.align		4
        /*0010*/ 	.word	0x00000000
	.align		4
        /*0014*/ 	.word	0xfffffffd
	.align		4
        /*0018*/ 	.word	0x00000000
	.align		4
        /*001c*/ 	.word	0xfffffffc


//--------------------- .text._Z11_add_sparsePdS_Piiii --------------------------
	.section	.text._Z11_add_sparsePdS_Piiii,"ax",@progbits
	.align	128
        .global         _Z11_add_sparsePdS_Piiii
        .type           _Z11_add_sparsePdS_Piiii,@function
        .size           _Z11_add_sparsePdS_Piiii,(.L_x_5 - _Z11_add_sparsePdS_Piiii)
        .other          _Z11_add_sparsePdS_Piiii,@"STO_CUDA_ENTRY STV_DEFAULT"
_Z11_add_sparsePdS_Piiii:
.text._Z11_add_sparsePdS_Piiii:
[----:B------:R-:W-:Y:S01]  /*0000*/  LDC R1, c[0x0][0x37c] ;  /* 0x0000df00ff017b82 */ /* 0x000fe20000000800 */
[----:B------:R-:W0:Y:S07]  /*0010*/  S2R R13, SR_CTAID.X ;  /* 0x00000000000d7919 */ /* 0x000e2e0000002500 */
[----:B------:R-:W1:Y:S01]  /*0020*/  LDC R0, c[0x0][0x39c] ;  /* 0x0000e700ff007b82 */ /* 0x000e620000000800 */
[----:B------:R-:W0:Y:S01]  /*0030*/  S2R R8, SR_TID.X ;  /* 0x0000000000087919 */ /* 0x000e220000002100 */
[----:B------:R-:W2:Y:S01]  /*0040*/  S2R R32, SR_CTAID.Y ;  /* 0x0000000000207919 */ /* 0x000ea20000002600 */
[----:B------:R-:W2:Y:S01]  /*0050*/  S2R R25, SR_TID.Y ;  /* 0x0000000000197919 */ /* 0x000ea20000002200 */
[----:B0-----:R-:W-:-:S02]  /*0060*/  LEA R3, R13, R8, 0x5 ;  /* 0x000000080d037211 */ /* 0x001fc400078e28ff */
[----:B--2---:R-:W-:-:S04]  /*0070*/  LEA R5, R32, R25, 0x5 ;  /* 0x0000001920057211 */ /* 0x004fc800078e28ff */
[----:B------:R-:W-:-:S04]  /*0080*/  VIMNMX R7, PT, PT, R3, R5, !PT ;  /* 0x0000000503077248 */ /* 0x000fc80007fe0100 */
[----:B-1----:R-:W-:-:S13]  /*0090*/  ISETP.GE.AND P0, PT, R7, R0, PT ;  /* 0x000000000700720c */ /* 0x002fda0003f06270 */
[----:B------:R-:W-:Y:S05]  /*00a0*/  @P0 EXIT ;  /* 0x000000000000094d */ /* 0x000fea0003800000 */
[----:B------:R-:W0:Y:S02]  /*00b0*/  LDC R2, c[0x0][0x3a0] ;  /* 0x0000e800ff027b82 */ /* 0x000e240000000800 */
[----:B0-----:R-:W-:-:S13]  /*00c0*/  ISETP.GE.AND P0, PT, R2, 0x1, PT ;  /* 0x000000010200780c */ /* 0x001fda0003f06270 */
[----:B------:R-:W-:Y:S05]  /*00d0*/  @!P0 EXIT ;  /* 0x000000000000894d */ /* 0x000fea0003800000 */
[----:B------:R-:W0:Y:S01]  /*00e0*/  LDC.64 R6, c[0x0][0x390] ;  /* 0x0000e400ff067b82 */ /* 0x000e220000000a00 */
[----:B------:R-:W1:Y:S01]  /*00f0*/  LDCU.64 UR4, c[0x0][0x358] ;  /* 0x00006b00ff0477ac */ /* 0x000e620008000a00 */
[----:B------:R-:W-:Y:S01]  /*0100*/  ISETP.GE.U32.AND P0, PT, R2, 0x8, PT ;  /* 0x000000080200780c */ /* 0x000fe20003f06070 */
[----:B------:R-:W-:Y:S02]  /*0110*/  HFMA2 R9, -RZ, RZ, 0, 0 ;  /* 0x00000000ff097431 */ /* 0x000fe400000001ff */
[----:B0-----:R-:W-:-:S04]  /*0120*/  IMAD.WIDE R10, R3, 0x4, R6 ;  /* 0x00000004030a7825 */ /* 0x001fc800078e0206 */
[----:B------:R-:W-:Y:S01]  /*0130*/  IMAD.WIDE.U32 R6, R5, 0x4, R6 ;  /* 0x0000000405067825 */ /* 0x000fe200078e0006 */
[----:B-1----:R0:W5:Y:S05]  /*0140*/  LDG.E R4, desc[UR4][R10.64] ;  /* 0x000000040a047981 */ /* 0x00216a000c1e1900 */
[----:B------:R0:W5:Y:S01]  /*0150*/  LDG.E R7, desc[UR4][R6.64] ;  /* 0x0000000406077981 */ /* 0x000162000c1e1900 */
[----:B------:R-:W-:Y:S05]  /*0160*/  @!P0 BRA `(.L_x_0) ;  /* 0x0000000400c88947 */ /* 0x000fea0003800000 */
[----:B0-----:R-:W0:Y:S01]  /*0170*/  LDC R6, c[0x0][0x398] ;  /* 0x0000e600ff067b82 */ /* 0x001e220000000800 */
[----:B------:R-:W-:Y:S01]  /*0180*/  IADD3 R8, PT, PT, R8, R0, RZ ;  /* 0x0000000008087210 */ /* 0x000fe20007ffe0ff */
[C-C-:B------:R-:W-:Y:S01]  /*0190*/  IMAD R19, R0.reuse, 0x5, R3.reuse ;  /* 0x0000000500137824 */ /* 0x140fe200078e0203 */
[CC--:B------:R-:W-:Y:S01]  /*01a0*/  LEA R11, R0.reuse, R3.reuse, 0x1 ;  /* 0x00000003000b7211 */ /* 0x0c0fe200078e08ff */
[C-C-:B------:R-:W-:Y:S01]  /*01b0*/  IMAD R21, R0.reuse, 0x6, R3.reuse ;  /* 0x0000000600157824 */ /* 0x140fe200078e0203 */
[----:B------:R-:W-:Y:S01]  /*01c0*/  LEA R9, R13, R8, 0x5 ;  /* 0x000000080d097211 */ /* 0x000fe200078e28ff */
[C-C-:B------:R-:W-:Y:S01]  /*01d0*/  IMAD R13, R0.reuse, 0x3, R3.reuse ;  /* 0x00000003000d7824 */ /* 0x140fe200078e0203 */
[C---:B------:R-:W-:Y:S01]  /*01e0*/  LEA R15, R0.reuse, R3, 0x2 ;  /* 0x00000003000f7211 */ /* 0x040fe200078e10ff */
[----:B------:R-:W-:Y:S01]  /*01f0*/  IMAD R23, R0, 0x7, R3 ;  /* 0x0000000700177824 */ /* 0x000fe200078e0203 */
[----:B------:R-:W-:Y:S01]  /*0200*/  LOP3.LUT R34, R2, 0x7ffffff8, RZ, 0xc0, !PT ;  /* 0x7ffffff802227812 */ /* 0x000fe200078ec0ff */
[----:B------:R-:W-:-:S02]  /*0210*/  IMAD R11, R11, R0, R25 ;  /* 0x000000000b0b7224 */ /* 0x000fc400078e0219 */
[-CC-:B------:R-:W-:Y:S01]  /*0220*/  IMAD R13, R13, R0.reuse, R25.reuse ;  /* 0x000000000d0d7224 */ /* 0x180fe200078e0219 */
[----:B------:R-:W-:Y:S01]  /*0230*/  IADD3 R34, PT, PT, -R34, RZ, RZ ;  /* 0x000000ff22227210 */ /* 0x000fe20007ffe1ff */
[-CC-:B------:R-:W-:Y:S01]  /*0240*/  IMAD R27, R3, R0.reuse, R25.reuse ;  /* 0x00000000031b7224 */ /* 0x180fe200078e0219 */
[C---:B------:R-:W-:Y:S01]  /*0250*/  LEA R29, R32.reuse, R11, 0x5 ;  /* 0x0000000b201d7211 */ /* 0x040fe200078e28ff */
[-CC-:B------:R-:W-:Y:S02]  /*0260*/  IMAD R17, R15, R0.reuse, R25.reuse ;  /* 0x000000000f117224 */ /* 0x180fe400078e0219 */
[-CC-:B------:R-:W-:Y:S01]  /*0270*/  IMAD R19, R19, R0.reuse, R25.reuse ;  /* 0x0000000013137224 */ /* 0x180fe200078e0219 */
[C---:B------:R-:W-:Y:S01]  /*0280*/  LEA R27, R32.reuse, R27, 0x5 ;  /* 0x0000001b201b7211 */ /* 0x040fe200078e28ff */
[-CC-:B------:R-:W-:Y:S01]  /*0290*/  IMAD R21, R21, R0.reuse, R25.reuse ;  /* 0x0000000015157224 */ /* 0x180fe200078e0219 */
[C---:B------:R-:W-:Y:S01]  /*02a0*/  LEA R10, R32.reuse, R17, 0x5 ;  /* 0x00000011200a7211 */ /* 0x040fe200078e28ff */
[-CC-:B------:R-:W-:Y:S01]  /*02b0*/  IMAD R23, R23, R0.reuse, R25.reuse ;  /* 0x0000000017177224 */ /* 0x180fe200078e0219 */
[----:B------:R-:W-:Y:S01]  /*02c0*/  LEA R11, R32, R19, 0x5 ;  /* 0x00000013200b7211 */ /* 0x000fe200078e28ff */
[----:B------:R-:W-:Y:S01]  /*02d0*/  IMAD R15, R9, R0, R25 ;  /* 0x00000000090f7224 */ /* 0x000fe200078e0219 */
[----:B0----5:R-:W-:Y:S01]  /*02e0*/  IADD3 R8, PT, PT, R4, R6, RZ ;  /* 0x0000000604087210 */ /* 0x021fe20007ffe0ff */
[C-C-:B------:R-:W-:Y:S01]  /*02f0*/  IMAD R35, R6.reuse, 0x3, R4.reuse ;  /* 0x0000000306237824 */ /* 0x140fe200078e0204 */
[CC--:B------:R-:W-:Y:S01]  /*0300*/  LEA R33, R6.reuse, R4.reuse, 0x1 ;  /* 0x0000000406217211 */ /* 0x0c0fe200078e08ff */
[C-C-:B------:R-:W-:Y:S01]  /*0310*/  IMAD R26, R6.reuse, 0x5, R4.reuse ;  /* 0x00000005061a7824 */ /* 0x140fe200078e0204 */
[C---:B------:R-:W-:Y:S01]  /*0320*/  LEA R37, R6.reuse, R4, 0x2 ;  /* 0x0000000406257211 */ /* 0x040fe200078e10ff */
[--C-:B------:R-:W-:Y:S01]  /*0330*/  IMAD R28, R6, 0x6, R4.reuse ;  /* 0x00000006061c7824 */ /* 0x100fe200078e0204 */
[----:B------:R-:W-:Y:S01]  /*0340*/  LEA R9, R32, R13, 0x5 ;  /* 0x0000000d20097211 */ /* 0x000fe200078e28ff */
[----:B------:R-:W-:Y:S01]  /*0350*/  IMAD R30, R6, 0x7, R4 ;  /* 0x00000007061e7824 */ /* 0x000fe200078e0204 */
[----:B------:R-:W-:Y:S01]  /*0360*/  LEA R12, R32, R21, 0x5 ;  /* 0x00000015200c7211 */ /* 0x000fe200078e28ff */
[-CC-:B------:R-:W-:Y:S01]  /*0370*/  IMAD R31, R4, R6.reuse, R7.reuse ;  /* 0x00000006041f7224 */ /* 0x180fe200078e0207 */
[----:B------:R-:W-:Y:S01]  /*0380*/  LEA R13, R32, R23, 0x5 ;  /* 0x00000017200d7211 */ /* 0x000fe200078e28ff */
[-CC-:B------:R-:W-:Y:S01]  /*0390*/  IMAD R8, R8, R6.reuse, R7.reuse ;  /* 0x0000000608087224 */ /* 0x180fe200078e0207 */
[----:B------:R-:W-:Y:S01]  /*03a0*/  LEA R32, R32, R15, 0x5 ;  /* 0x0000000f20207211 */ /* 0x000fe200078e28ff */
[----:B------:R-:W-:-:S02]  /*03b0*/  IMAD R33, R33, R6, R7 ;  /* 0x0000000621217224 */ /* 0x000fc400078e0207 */
[-CC-:B------:R-:W-:Y:S02]  /*03c0*/  IMAD R35, R35, R6.reuse, R7.reuse ;  /* 0x0000000623237224 */ /* 0x180fe400078e0207 */
[-CC-:B------:R-:W-:Y:S02]  /*03d0*/  IMAD R37, R37, R6.reuse, R7.reuse ;  /* 0x0000000625257224 */ /* 0x180fe400078e0207 */
[-CC-:B------:R-:W-:Y:S02]  /*03e0*/  IMAD R26, R26, R6.reuse, R7.reuse ;  /* 0x000000061a1a7224 */ /* 0x180fe400078e0207 */
[-CC-:B------:R-:W-:Y:S02]  /*03f0*/  IMAD R28, R28, R6.reuse, R7.reuse ;  /* 0x000000061c1c7224 */ /* 0x180fe400078e0207 */
[----:B------:R-:W-:-:S07]  /*0400*/  IMAD R30, R30, R6, R7 ;  /* 0x000000061e1e7224 */ /* 0x000fce00078e0207 */
.L_x_1:
[----:B0-----:R-:W0:Y:S08]  /*0410*/  LDC.64 R14, c[0x0][0x388] ;  /* 0x0000e200ff0e7b82 */ /* 0x001e300000000a00 */
[----:B------:R-:W1:Y:S01]  /*0420*/  LDC.64 R16, c[0x0][0x380] ;  /* 0x0000e000ff107b82 */ /* 0x000e620000000a00 */
[----:B0-----:R-:W-:-:S06]  /*0430*/  IMAD.WIDE R18, R27, 0x8, R14 ;  /* 0x000000081b127825 */ /* 0x001fcc00078e020e */
[----:B------:R-:W2:Y:S01]  /*0440*/  LDG.E.64 R18, desc[UR4][R18.64] ;  /* 0x0000000412127981 */ /* 0x000ea2000c1e1b00 */
[----:B-1----:R-:W-:-:S05]  /*0450*/  IMAD.WIDE R24, R31, 0x8, R16 ;  /* 0x000000081f187825 */ /* 0x002fca00078e0210 */
[----:B------:R-:W2:Y:S01]  /*0460*/  LDG.E.64 R22, desc[UR4][R24.64] ;  /* 0x0000000418167981 */ /* 0x000ea2000c1e1b00 */
[----:B------:R-:W-:Y:S01]  /*0470*/  IMAD.WIDE R20, R32, 0x8, R14 ;  /* 0x0000000820147825 */ /* 0x000fe200078e020e */
[----:B--2---:R-:W-:-:S03]  /*0480*/  DADD R22, R18, R22 ;  /* 0x0000000012167229 */ /* 0x004fc60000000016 */
[----:B------:R-:W-:-:S04]  /*0490*/  IMAD.WIDE R18, R8, 0x8, R16 ;  /* 0x0000000808127825 */ /* 0x000fc800078e0210 */
[----:B------:R0:W-:Y:S04]  /*04a0*/  STG.E.64 desc[UR4][R24.64], R22 ;  /* 0x0000001618007986 */ /* 0x0001e8000c101b04 */
[----:B0-----:R-:W2:Y:S04]  /*04b0*/  LDG.E.64 R22, desc[UR4][R20.64] ;  /* 0x0000000414167981 */ /* 0x001ea8000c1e1b00 */
[----:B------:R-:W2:Y:S02]  /*04c0*/  LDG.E.64 R20, desc[UR4][R18.64] ;  /* 0x0000000412147981 */ /* 0x000ea4000c1e1b00 */
[----:B--2---:R-:W-:Y:S01]  /*04d0*/  DADD R24, R22, R20 ;  /* 0x0000000016187229 */ /* 0x004fe20000000014 */
[----:B------:R-:W-:-:S04]  /*04e0*/  IMAD.WIDE R22, R29, 0x8, R14 ;  /* 0x000000081d167825 */ /* 0x000fc800078e020e */
[----:B------:R-:W-:Y:S02]  /*04f0*/  IMAD.WIDE R20, R33, 0x8, R16 ;  /* 0x0000000821147825 */ /* 0x000fe400078e0210 */
[----:B------:R0:W-:Y:S04]  /*0500*/  STG.E.64 desc[UR4][R18.64], R24 ;  /* 0x0000001812007986 */ /* 0x0001e8000c101b04 */
[----:B------:R-:W2:Y:S04]  /*0510*/  LDG.E.64 R22, desc[UR4][R22.64] ;  /* 0x0000000416167981 */ /* 0x000ea8000c1e1b00 */
[----:B0-----:R-:W2:Y:S01]  /*0520*/  LDG.E.64 R18, desc[UR4][R20.64] ;  /* 0x0000000414127981 */ /* 0x001ea2000c1e1b00 */
[----:B------:R-:W-:Y:S01]  /*0530*/  IMAD.WIDE R24, R9, 0x8, R14 ;  /* 0x0000000809187825 */ /* 0x000fe200078e020e */
[----:B--2---:R-:W-:-:S03]  /*0540*/  DADD R18, R22, R18 ;  /* 0x0000000016127229 */ /* 0x004fc60000000012 */
[----:B------:R-:W-:-:S04]  /*0550*/  IMAD.WIDE R22, R35, 0x8, R16 ;  /* 0x0000000823167825 */ /* 0x000fc800078e0210 */
        /* <DEDUP_REMOVED lines=13> */
[----:B0-----:R-:W2:Y:S04]  /*0630*/  LDG.E.64 R24, desc[UR4][R20.64] ;  /* 0x0000000414187981 */ /* 0x001ea8000c1e1b00 */
[----:B------:R-:W2:Y:S01]  /*0640*/  LDG.E.64 R20, desc[UR4][R18.64] ;  /* 0x0000000412147981 */ /* 0x000ea2000c1e1b00 */
[----:B------:R-:W-:Y:S01]  /*0650*/  IMAD.WIDE R22, R12, 0x8, R14 ;  /* 0x000000080c167825 */ /* 0x000fe200078e020e */
[----:B--2---:R-:W-:-:S03]  /*0660*/  DADD R20, R24, R20 ;  /* 0x0000000018147229 */ /* 0x004fc60000000014 */
[----:B------:R-:W-:-:S04]  /*0670*/  IMAD.WIDE R24, R28, 0x8, R16 ;  /* 0x000000081c187825 */ /* 0x000fc800078e0210 */
[----:B------:R0:W-:Y:S04]  /*0680*/  STG.E.64 desc[UR4][R18.64], R20 ;  /* 0x0000001412007986 */ /* 0x0001e8000c101b04 */
[----:B------:R-:W2:Y:S04]  /*0690*/  LDG.E.64 R22, desc[UR4][R22.64] ;  /* 0x0000000416167981 */ /* 0x000ea8000c1e1b00 */
[----:B0-----:R-:W2:Y:S01]  /*06a0*/  LDG.E.64 R18, desc[UR4][R24.64] ;  /* 0x0000000418127981 */ /* 0x001ea2000c1e1b00 */
[----:B------:R-:W-:-:S04]  /*06b0*/  IMAD.WIDE R14, R13, 0x8, R14 ;  /* 0x000000080d0e7825 */ /* 0x000fc800078e020e */
[----:B------:R-:W-:Y:S01]  /*06c0*/  IMAD.WIDE R16, R30, 0x8, R16 ;  /* 0x000000081e107825 */ /* 0x000fe200078e0210 */
[----:B--2---:R-:W-:-:S07]  /*06d0*/  DADD R18, R22, R18 ;  /* 0x0000000016127229 */ /* 0x004fce0000000012 */
[----:B------:R0:W-:Y:S04]  /*06e0*/  STG.E.64 desc[UR4][R24.64], R18 ;  /* 0x0000001218007986 */ /* 0x0001e8000c101b04 */
[----:B------:R-:W2:Y:S04]  /*06f0*/  LDG.E.64 R22, desc[UR4][R14.64] ;  /* 0x000000040e167981 */ /* 0x000ea8000c1e1b00 */
[----:B------:R-:W2:Y:S01]  /*0700*/  LDG.E.64 R14, desc[UR4][R16.64] ;  /* 0x00000004100e7981 */ /* 0x000ea2000c1e1b00 */
[----:B------:R-:W-:-:S04]  /*0710*/  IADD3 R34, PT, PT, R34, 0x8, RZ ;  /* 0x0000000822227810 */ /* 0x000fc80007ffe0ff */
[----:B------:R-:W-:Y:S01]  /*0720*/  ISETP.NE.AND P0, PT, R34, RZ, PT ;  /* 0x000000ff2200720c */ /* 0x000fe20003f05270 */
[----:B------:R-:W-:Y:S02]  /*0730*/  IMAD R36, R0, R0, RZ ;  /* 0x0000000000247224 */ /* 0x000fe400078e02ff */
[----:B------:R-:W-:-:S03]  /*0740*/  IMAD R20, R6, R6, RZ ;  /* 0x0000000606147224 */ /* 0x000fc600078e02ff */
[C---:B------:R-:W-:Y:S02]  /*0750*/  LEA R32, R36.reuse, R32, 0x3 ;  /* 0x0000002024207211 */ /* 0x040fe400078e18ff */
[C---:B------:R-:W-:Y:S02]  /*0760*/  LEA R29, R36.reuse, R29, 0x3 ;  /* 0x0000001d241d7211 */ /* 0x040fe400078e18ff */
[C---:B------:R-:W-:Y:S02]  /*0770*/  LEA R9, R36.reuse, R9, 0x3 ;  /* 0x0000000924097211 */ /* 0x040fe400078e18ff */
[C---:B------:R-:W-:Y:S02]  /*0780*/  LEA R10, R36.reuse, R10, 0x3 ;  /* 0x0000000a240a7211 */ /* 0x040fe400078e18ff */
[C---:B------:R-:W-:Y:S02]  /*0790*/  LEA R11, R36.reuse, R11, 0x3 ;  /* 0x0000000b240b7211 */ /* 0x040fe400078e18ff */
[----:B------:R-:W-:-:S02]  /*07a0*/  LEA R12, R36, R12, 0x3 ;  /* 0x0000000c240c7211 */ /* 0x000fc400078e18ff */
[C---:B------:R-:W-:Y:S02]  /*07b0*/  LEA R13, R36.reuse, R13, 0x3 ;  /* 0x0000000d240d7211 */ /* 0x040fe400078e18ff */
[----:B------:R-:W-:Y:S02]  /*07c0*/  LEA R27, R36, R27, 0x3 ;  /* 0x0000001b241b7211 */ /* 0x000fe400078e18ff */
[C---:B------:R-:W-:Y:S02]  /*07d0*/  LEA R8, R20.reuse, R8, 0x3 ;  /* 0x0000000814087211 */ /* 0x040fe400078e18ff */
[C---:B------:R-:W-:Y:S02]  /*07e0*/  LEA R33, R20.reuse, R33, 0x3 ;  /* 0x0000002114217211 */ /* 0x040fe400078e18ff */
[C---:B------:R-:W-:Y:S02]  /*07f0*/  LEA R35, R20.reuse, R35, 0x3 ;  /* 0x0000002314237211 */ /* 0x040fe400078e18ff */
[----:B------:R-:W-:-:S02]  /*0800*/  LEA R37, R20, R37, 0x3 ;  /* 0x0000002514257211 */ /* 0x000fc400078e18ff */
[C---:B------:R-:W-:Y:S02]  /*0810*/  LEA R26, R20.reuse, R26, 0x3 ;  /* 0x0000001a141a7211 */ /* 0x040fe400078e18ff */
[C---:B------:R-:W-:Y:S02]  /*0820*/  LEA R28, R20.reuse, R28, 0x3 ;  /* 0x0000001c141c7211 */ /* 0x040fe400078e18ff */
[C---:B------:R-:W-:Y:S02]  /*0830*/  LEA R30, R20.reuse, R30, 0x3 ;  /* 0x0000001e141e7211 */ /* 0x040fe400078e18ff */
[----:B------:R-:W-:Y:S01]  /*0840*/  LEA R31, R20, R31, 0x3 ;  /* 0x0000001f141f7211 */ /* 0x000fe200078e18ff */
[----:B--2---:R-:W-:-:S07]  /*0850*/  DADD R14, R22, R14 ;  /* 0x00000000160e7229 */ /* 0x004fce000000000e */
[----:B------:R0:W-:Y:S01]  /*0860*/  STG.E.64 desc[UR4][R16.64], R14 ;  /* 0x0000000e10007986 */ /* 0x0001e2000c101b04 */
[----:B------:R-:W-:Y:S05]  /*0870*/  @P0 BRA `(.L_x_1) ;  /* 0xfffffff800e40947 */ /* 0x000fea000383ffff */
[----:B------:R-:W-:-:S07]  /*0880*/  LOP3.LUT R9, R2, 0x7ffffff8, RZ, 0xc0, !PT ;  /* 0x7ffffff802097812 */ /* 0x000fce00078ec0ff */
.L_x_0:
[----:B------:R-:W-:-:S13]  /*0890*/  LOP3.LUT P0, R8, R2, 0x7, RZ, 0xc0, !PT ;  /* 0x0000000702087812 */ /* 0x000fda000780c0ff */
[----:B------:R-:W-:Y:S05]  /*08a0*/  @!P0 EXIT ;  /* 0x000000000000894d */ /* 0x000fea0003800000 */
[----:B------:R-:W-:Y:S02]  /*08b0*/  ISETP.GE.U32.AND P0, PT, R8, 0x4, PT ;  /* 0x000000040800780c */ /* 0x000fe40003f06070 */
[----:B0-----:R-:W-:-:S04]  /*08c0*/  LOP3.LUT R6, R2, 0x3, RZ, 0xc0, !PT ;  /* 0x0000000302067812 */ /* 0x001fc800078ec0ff */
[----:B------:R-:W-:-:S07]  /*08d0*/  ISETP.NE.AND P1, PT, R6, RZ, PT ;  /* 0x000000ff0600720c */ /* 0x000fce0003f25270 */
[----:B------:R-:W-:Y:S06]  /*08e0*/  @!P0 BRA `(.L_x_2) ;  /* 0x0000000000b08947 */ /* 0x000fec0003800000 */
[----:B------:R-:W0:Y:S01]  /*08f0*/  LDCU UR6, c[0x0][0x398] ;  /* 0x00007300ff0677ac */ /* 0x000e220008000800 */
[----:B------:R-:W1:Y:S01]  /*0900*/  LDC.64 R12, c[0x0][0x388] ;  /* 0x0000e200ff0c7b82 */ /* 0x000e620000000a00 */
[----:B------:R-:W-:-:S04]  /*0910*/  IMAD R23, R9, R0, R3 ;  /* 0x0000000009177224 */ /* 0x000fc800078e0203 */
[----:B------:R-:W-:-:S03]  /*0920*/  IMAD R21, R23, R0, R5 ;  /* 0x0000000017157224 */ /* 0x000fc600078e0205 */
[----:B------:R-:W2:Y:S01]  /*0930*/  LDC.64 R10, c[0x0][0x380] ;  /* 0x0000e000ff0a7b82 */ /* 0x000ea20000000a00 */
[----:B0----5:R-:W-:-:S04]  /*0940*/  IMAD R8, R9, UR6, R4 ;  /* 0x0000000609087c24 */ /* 0x021fc8000f8e0204 */
[----:B------:R-:W-:Y:S02]  /*0950*/  IMAD R19, R8, UR6, R7 ;  /* 0x0000000608137c24 */ /* 0x000fe4000f8e0207 */
[----:B-1----:R-:W-:-:S05]  /*0960*/  IMAD.WIDE R20, R21, 0x8, R12 ;  /* 0x0000000815147825 */ /* 0x002fca00078e020c */
[----:B------:R-:W3:Y:S01]  /*0970*/  LDG.E.64 R14, desc[UR4][R20.64] ;  /* 0x00000004140e7981 */ /* 0x000ee2000c1e1b00 */
[----:B--2---:R-:W-:-:S05]  /*0980*/  IMAD.WIDE R18, R19, 0x8, R10 ;  /* 0x0000000813127825 */ /* 0x004fca00078e020a */
[----:B------:R-:W3:Y:S01]  /*0990*/  LDG.E.64 R16, desc[UR4][R18.64] ;  /* 0x0000000412107981 */ /* 0x000ee2000c1e1b00 */
[----:B------:R-:W-:Y:S02]  /*09a0*/  IADD3 R27, PT, PT, R23, R0, RZ ;  /* 0x00000000171b7210 */ /* 0x000fe40007ffe0ff */
[----:B------:R-:W-:-:S03]  /*09b0*/  IADD3 R8, PT, PT, R8, UR6, RZ ;  /* 0x0000000608087c10 */ /* 0x000fc6000fffe0ff */
[----:B------:R-:W-:Y:S02]  /*09c0*/  IMAD R25, R27, R0, R5 ;  /* 0x000000001b197224 */ /* 0x000fe400078e0205 */
[----:B------:R-:W-:Y:S02]  /*09d0*/  IMAD R29, R8, UR6, R7 ;  /* 0x00000006081d7c24 */ /* 0x000fe4000f8e0207 */
[----:B------:R-:W-:Y:S01]  /*09e0*/  IMAD.WIDE R24, R25, 0x8, R12 ;  /* 0x0000000819187825 */ /* 0x000fe200078e020c */
[----:B---3--:R-:W-:-:S03]  /*09f0*/  DADD R22, R14, R16 ;  /* 0x000000000e167229 */ /* 0x008fc60000000010 */
[----:B------:R-:W-:-:S04]  /*0a00*/  IMAD.WIDE R14, R29, 0x8, R10 ;  /* 0x000000081d0e7825 */ /* 0x000fc800078e020a */
[----:B------:R0:W-:Y:S04]  /*0a10*/  STG.E.64 desc[UR4][R18.64], R22 ;  /* 0x0000001612007986 */ /* 0x0001e8000c101b04 */
[----:B------:R-:W2:Y:S04]  /*0a20*/  LDG.E.64 R16, desc[UR4][R24.64] ;  /* 0x0000000418107981 */ /* 0x000ea8000c1e1b00 */
[----:B------:R-:W2:Y:S01]  /*0a30*/  LDG.E.64 R20, desc[UR4][R14.64] ;  /* 0x000000040e147981 */ /* 0x000ea2000c1e1b00 */
[----:B------:R-:W-:Y:S02]  /*0a40*/  IADD3 R31, PT, PT, R27, R0, RZ ;  /* 0x000000001b1f7210 */ /* 0x000fe40007ffe0ff */
[----:B------:R-:W-:-:S03]  /*0a50*/  IADD3 R8, PT, PT, R8, UR6, RZ ;  /* 0x0000000608087c10 */ /* 0x000fc6000fffe0ff */
[----:B------:R-:W-:Y:S02]  /*0a60*/  IMAD R29, R31, R0, R5 ;  /* 0x000000001f1d7224 */ /* 0x000fe400078e0205 */
[----:B------:R-:W-:Y:S02]  /*0a70*/  IMAD R33, R8, UR6, R7 ;  /* 0x0000000608217c24 */ /* 0x000fe4000f8e0207 */
[----:B------:R-:W-:Y:S01]  /*0a80*/  IMAD.WIDE R28, R29, 0x8, R12 ;  /* 0x000000081d1c7825 */ /* 0x000fe200078e020c */
[----:B--2---:R-:W-:-:S03]  /*0a90*/  DADD R26, R16, R20 ;  /* 0x00000000101a7229 */ /* 0x004fc60000000014 */
[----:B------:R-:W-:-:S04]  /*0aa0*/  IMAD.WIDE R16, R33, 0x8, R10 ;  /* 0x0000000821107825 */ /* 0x000fc800078e020a */
[----:B------:R1:W-:Y:S04]  /*0ab0*/  STG.E.64 desc[UR4][R14.64], R26 ;  /* 0x0000001a0e007986 */ /* 0x0003e8000c101b04 */
[----:B0-----:R-:W2:Y:S04]  /*0ac0*/  LDG.E.64 R18, desc[UR4][R28.64] ;  /* 0x000000041c127981 */ /* 0x001ea8000c1e1b00 */
[----:B------:R-:W2:Y:S01]  /*0ad0*/  LDG.E.64 R20, desc[UR4][R16.64] ;  /* 0x0000000410147981 */ /* 0x000ea2000c1e1b00 */
[----:B------:R-:W-:Y:S02]  /*0ae0*/  IADD3 R31, PT, PT, R31, R0, RZ ;  /* 0x000000001f1f7210 */ /* 0x000fe40007ffe0ff */
[----:B------:R-:W-:-:S03]  /*0af0*/  IADD3 R8, PT, PT, R8, UR6, RZ ;  /* 0x0000000608087c10 */ /* 0x000fc6000fffe0ff */
[----:B------:R-:W-:Y:S02]  /*0b00*/  IMAD R31, R31, R0, R5 ;  /* 0x000000001f1f7224 */ /* 0x000fe400078e0205 */
[----:B------:R-:W-:Y:S02]  /*0b10*/  IMAD R23, R8, UR6, R7 ;  /* 0x0000000608177c24 */ /* 0x000fe4000f8e0207 */
[----:B------:R-:W-:-:S04]  /*0b20*/  IMAD.WIDE R12, R31, 0x8, R12 ;  /* 0x000000081f0c7825 */ /* 0x000fc800078e020c */
[----:B------:R-:W-:Y:S01]  /*0b30*/  IMAD.WIDE R10, R23, 0x8, R10 ;  /* 0x00000008170a7825 */ /* 0x000fe200078e020a */
[----:B--2---:R-:W-:-:S07]  /*0b40*/  DADD R18, R18, R20 ;  /* 0x0000000012127229 */ /* 0x004fce0000000014 */
[----:B------:R0:W-:Y:S04]  /*0b50*/  STG.E.64 desc[UR4][R16.64], R18 ;  /* 0x0000001210007986 */ /* 0x0001e8000c101b04 */
[----:B------:R-:W2:Y:S04]  /*0b60*/  LDG.E.64 R12, desc[UR4][R12.64] ;  /* 0x000000040c0c7981 */ /* 0x000ea8000c1e1b00 */
[----:B-1----:R-:W2:Y:S01]  /*0b70*/  LDG.E.64 R14, desc[UR4][R10.64] ;  /* 0x000000040a0e7981 */ /* 0x002ea2000c1e1b00 */
[----:B------:R-:W-:Y:S01]  /*0b80*/  IADD3 R9, PT, PT, R9, 0x4, RZ ;  /* 0x0000000409097810 */ /* 0x000fe20007ffe0ff */
[----:B--2---:R-:W-:-:S07]  /*0b90*/  DADD R14, R12, R14 ;  /* 0x000000000c0e7229 */ /* 0x004fce000000000e */
[----:B------:R0:W-:Y:S04]  /*0ba0*/  STG.E.64 desc[UR4][R10.64], R14 ;  /* 0x0000000e0a007986 */ /* 0x0001e8000c101b04 */
.L_x_2:
[----:B------:R-:W-:Y:S05]  /*0bb0*/  @!P1 EXIT ;  /* 0x000000000000994d */ /* 0x000fea0003800000 */
[----:B------:R-:W-:Y:S02]  /*0bc0*/  ISETP.NE.AND P0, PT, R6, 0x1, PT ;  /* 0x000000010600780c */ /* 0x000fe40003f05270 */
[----:B------:R-:W-:-:S04]  /*0bd0*/  LOP3.LUT R2, R2, 0x1, RZ, 0xc0, !PT ;  /* 0x0000000102027812 */ /* 0x000fc800078ec0ff */
[----:B------:R-:W-:-:S07]  /*0be0*/  ISETP.NE.U32.AND P1, PT, R2, 0x1, PT ;  /* 0x000000010200780c */ /* 0x000fce0003f25070 */
[----:B------:R-:W-:Y:S06]  /*0bf0*/  @!P0 BRA `(.L_x_3) ;  /* 0x0000000000608947 */ /* 0x000fec0003800000 */
[----:B------:R-:W1:Y:S01]  /*0c00*/  LDCU UR6, c[0x0][0x398] ;  /* 0x00007300ff0677ac */ /* 0x000e620008000800 */
[----:B0-----:R-:W0:Y:S01]  /*0c10*/  LDC.64 R14, c[0x0][0x388] ;  /* 0x0000e200ff0e7b82 */ /* 0x001e220000000a00 */
[----:B------:R-:W-:-:S04]  /*0c20*/  IMAD R23, R9, R0, R3 ;  /* 0x0000000009177224 */ /* 0x000fc800078e0203 */
[----:B------:R-:W-:-:S03]  /*0c30*/  IMAD R21, R23, R0, R5 ;  /* 0x0000000017157224 */ /* 0x000fc600078e0205 */
[----:B------:R-:W2:Y:S01]  /*0c40*/  LDC.64 R10, c[0x0][0x380] ;  /* 0x0000e000ff0a7b82 */ /* 0x000ea20000000a00 */
[----:B-1---5:R-:W-:-:S04]  /*0c50*/  IMAD R2, R9, UR6, R4 ;  /* 0x0000000609027c24 */ /* 0x022fc8000f8e0204 */
[----:B------:R-:W-:Y:S02]  /*0c60*/  IMAD R13, R2, UR6, R7 ;  /* 0x00000006020d7c24 */ /* 0x000fe4000f8e0207 */
[----:B0-----:R-:W-:-:S05]  /*0c70*/  IMAD.WIDE R20, R21, 0x8, R14 ;  /* 0x0000000815147825 */ /* 0x001fca00078e020e */
[----:B------:R-:W3:Y:S01]  /*0c80*/  LDG.E.64 R16, desc[UR4][R20.64] ;  /* 0x0000000414107981 */ /* 0x000ee2000c1e1b00 */
[----:B--2---:R-:W-:-:S05]  /*0c90*/  IMAD.WIDE R12, R13, 0x8, R10 ;  /* 0x000000080d0c7825 */ /* 0x004fca00078e020a */
[----:B------:R-:W3:Y:S01]  /*0ca0*/  LDG.E.64 R18, desc[UR4][R12.64] ;  /* 0x000000040c127981 */ /* 0x000ee2000c1e1b00 */
[----:B------:R-:W-:Y:S02]  /*0cb0*/  IADD3 R23, PT, PT, R23, R0, RZ ;  /* 0x0000000017177210 */ /* 0x000fe40007ffe0ff */
[----:B------:R-:W-:-:S03]  /*0cc0*/  IADD3 R2, PT, PT, R2, UR6, RZ ;  /* 0x0000000602027c10 */ /* 0x000fc6000fffe0ff */
[----:B------:R-:W-:Y:S02]  /*0cd0*/  IMAD R23, R23, R0, R5 ;  /* 0x0000000017177224 */ /* 0x000fe400078e0205 */
[----:B------:R-:W-:Y:S01]  /*0ce0*/  IMAD R25, R2, UR6, R7 ;  /* 0x0000000602197c24 */ /* 0x000fe2000f8e0207 */
[----:B---3--:R-:W-:Y:S01]  /*0cf0*/  DADD R16, R16, R18 ;  /* 0x0000000010107229 */ /* 0x008fe20000000012 */
[----:B------:R-:W-:-:S04]  /*0d00*/  IMAD.WIDE R18, R23, 0x8, R14 ;  /* 0x0000000817127825 */ /* 0x000fc800078e020e */
[----:B------:R-:W-:Y:S02]  /*0d10*/  IMAD.WIDE R22, R25, 0x8, R10 ;  /* 0x0000000819167825 */ /* 0x000fe400078e020a */
[----:B------:R1:W-:Y:S04]  /*0d20*/  STG.E.64 desc[UR4][R12.64], R16 ;  /* 0x000000100c007986 */ /* 0x0003e8000c101b04 */
[----:B------:R-:W2:Y:S04]  /*0d30*/  LDG.E.64 R10, desc[UR4][R18.64] ;  /* 0x00000004120a7981 */ /* 0x000ea8000c1e1b00 */
[----:B------:R-:W2:Y:S01]  /*0d40*/  LDG.E.64 R14, desc[UR4][R22.64] ;  /* 0x00000004160e7981 */ /* 0x000ea2000c1e1b00 */
[----:B------:R-:W-:Y:S01]  /*0d50*/  IADD3 R9, PT, PT, R9, 0x2, RZ ;  /* 0x0000000209097810 */ /* 0x000fe20007ffe0ff */
[----:B--2---:R-:W-:-:S07]  /*0d60*/  DADD R10, R10, R14 ;  /* 0x000000000a0a7229 */ /* 0x004fce000000000e */
[----:B------:R1:W-:Y:S04]  /*0d70*/  STG.E.64 desc[UR4][R22.64], R10 ;  /* 0x0000000a16007986 */ /* 0x0003e8000c101b04 */
.L_x_3:
[----:B------:R-:W-:Y:S05]  /*0d80*/  @P1 EXIT ;  /* 0x000000000000194d */ /* 0x000fea0003800000 */
[----:B------:R-:W2:Y:S01]  /*0d90*/  LDCU UR6, c[0x0][0x398] ;  /* 0x00007300ff0677ac */ /* 0x000ea20008000800 */
[----:B01----:R-:W0:Y:S01]  /*0da0*/  LDC.64 R10, c[0x0][0x388] ;  /* 0x0000e200ff0a7b82 */ /* 0x003e220000000a00 */
[----:B------:R-:W-:-:S04]  /*0db0*/  IMAD R3, R9, R0, R3 ;  /* 0x0000000009037224 */ /* 0x000fc800078e0203 */
[----:B------:R-:W-:-:S03]  /*0dc0*/  IMAD R3, R3, R0, R5 ;  /* 0x0000000003037224 */ /* 0x000fc600078e0205 */
[----:B------:R-:W1:Y:S01]  /*0dd0*/  LDC.64 R12, c[0x0][0x380] ;  /* 0x0000e000ff0c7b82 */ /* 0x000e620000000a00 */
[----:B--2--5:R-:W-:-:S04]  /*0de0*/  IMAD R4, R9, UR6, R4 ;  /* 0x0000000609047c24 */ /* 0x024fc8000f8e0204 */
[----:B------:R-:W-:Y:S02]  /*0df0*/  IMAD R5, R4, UR6, R7 ;  /* 0x0000000604057c24 */ /* 0x000fe4000f8e0207 */
[----:B0-----:R-:W-:-:S06]  /*0e00*/  IMAD.WIDE R2, R3, 0x8, R10 ;  /* 0x0000000803027825 */ /* 0x001fcc00078e020a */
[----:B------:R-:W2:Y:S01]  /*0e10*/  LDG.E.64 R2, desc[UR4][R2.64] ;  /* 0x0000000402027981 */ /* 0x000ea2000c1e1b00 */
[----:B-1----:R-:W-:-:S05]  /*0e20*/  IMAD.WIDE R4, R5, 0x8, R12 ;  /* 0x0000000805047825 */ /* 0x002fca00078e020c */
[----:B------:R-:W2:Y:S02]  /*0e30*/  LDG.E.64 R6, desc[UR4][R4.64] ;  /* 0x0000000404067981 */ /* 0x000ea4000c1e1b00 */
[----:B--2---:R-:W-:-:S07]  /*0e40*/  DADD R6, R2, R6 ;  /* 0x0000000002067229 */ /* 0x004fce0000000006 */
[----:B------:R-:W-:Y:S01]  /*0e50*/  STG.E.64 desc[UR4][R4.64], R6 ;  /* 0x0000000604007986 */ /* 0x000fe2000c101b04 */
[----:B------:R-:W-:Y:S05]  /*0e60*/  EXIT ;  /* 0x000000000000794d */ /* 0x000fea0003800000 */
.L_x_4:
[----:B------:R-:W-:-:S00]  /*0e70*/  BRA `(.L_x_4) ;  /* 0xfffffffc00fc7947 */ /* 0x000fc0000383ffff */
[----:B------:R-:W-:-:S00]  /*0e80*/  NOP ;  /* 0x0000000000007918 */ /* 0x000fc00000000000 */
[----:B------:R-:W-:-:S00]  /*0e90*/  NOP ;  /* 0x0000000000007918 */ /* 0x000fc00000000000 */
[----:B------:R-:W-:-:S00]  /*0ea0*/  NOP ;  /* 0x0000000000007918 */ /* 0x000fc00000000000 */
[----:B------:R-:W-:-:S00]  /*0eb0*/  NOP ;  /* 0x0000000000007918 */ /* 0x000fc00000000000 */
[----:B------:R-:W-:-:S00]  /*0ec0*/  NOP ;  /* 0x0000000000007918 */ /* 0x000fc00000000000 */
[----:B------:R-:W-:-:S00]  /*0ed0*/  NOP ;  /* 0x0000000000007918 */ /* 0x000fc00000000000 */
[----:B------:R-:W-:-:S00]  /*0ee0*/  NOP ;  /* 0x0000000000007918 */ /* 0x000fc00000000000 */
[----:B------:R-:W-:-:S00]  /*0ef0*/  NOP ;  /* 0x0000000000007918 */ /* 0x000fc00000000000 */
.L_x_5:


//--------------------- .nv.shared.reserved.0     --------------------------
	.section	.nv.shared.reserved.0,"aw",@nobits
	.weak		__nv_reservedSMEM_offset_0_alias
	.size		__nv_reservedSMEM_offset_0_alias, 0, 64
	.other		__nv_reservedSMEM_offset_0_alias,@"STO_CUDA_RESERVED_SHARED STV_DEFAULT"
__nv_reservedSMEM_offset_0_alias:
	.zero		0
	.zero		64


//--------------------- .nv.constant0._Z11_add_sparsePdS_Piiii --------------------------
	.section	.nv.constant0._Z11_add_sparsePdS_Piiii,"a",@progbits
	.sectionflags	@""
	.align	4
.nv.constant0._Z11_add_sparsePdS_Piiii:
	.zero		932


//--------------------- SYMBOLS --------------------------

	.type		.nv.reservedSmem.offset0,@object
	.size		.nv.reservedSmem.offset0,0x4
